//
// Generated by NVIDIA NVVM Compiler
//
// Compiler Build ID: CL-36424714
// Cuda compilation tools, release 13.0, V13.0.88
// Based on NVVM 20.0.0
//

.version 9.0
.target sm_100
.address_size 64

	// .globl	_Z44printSuccessForCorrectExecutionConfigurationv
.extern .func  (.param .b32 func_retval0) vprintf
(
	.param .b64 vprintf_param_0,
	.param .b64 vprintf_param_1
)
;
.global .align 1 .b8 $str[10] = {83, 117, 99, 99, 101, 115, 115, 33, 10};

.visible .entry _Z44printSuccessForCorrectExecutionConfigurationv()
{
	.reg .pred 	%p<4>;
	.reg .b32 	%r<5>;
	.reg .b64 	%rd<3>;

	mov.u32 	%r1, %tid.x;
	setp.ne.s32 	%p1, %r1, 1023;
	mov.u32 	%r2, %ctaid.x;
	setp.ne.s32 	%p2, %r2, 255;
	or.pred  	%p3, %p1, %p2;
	@%p3 bra 	$L__BB0_2;
	mov.u64 	%rd1, $str;
	cvta.global.u64 	%rd2, %rd1;
	{ // callseq 0, 0
	.param .b64 param0;
	st.param.b64 	[param0], %rd2;
	.param .b64 param1;
	st.param.b64 	[param1], 0;
	.param .b32 retval0;
	call.uni (retval0), 
	vprintf, 
	(
	param0, 
	param1
	);
	ld.param.b32 	%r3, [retval0];
	} // callseq 0
$L__BB0_2:
	ret;

}


// ===== COMPILED SASS (sm_100) =====

	.target	sm_100

	.elftype	@"ET_EXEC"


//--------------------- .note.nv.tkinfo           --------------------------
	.section	.note.nv.tkinfo,"",@"SHT_NOTE"
	.sectionflags	@"SHF_NOTE_NV_TKINFO"
	.tkinfo
        /*0018*/ 	.word	0x00000002
        /*0030*/ 	.string	""
        /*0030*/ 	.string	"ptxas"
        /*0030*/ 	.string	"Cuda compilation tools, release 13.0, V13.0.88"
        /*0030*/ 	.string	"Build cuda_13.0.r13.0/compiler.36424714_0"
        /*0030*/ 	.string	"-arch sm_100 -m 64 "



//--------------------- .note.nv.cuinfo           --------------------------
	.section	.note.nv.cuinfo,"",@"SHT_NOTE"
	.sectionflags	@"SHF_NOTE_NV_CUINFO"
        /*0018*/ 	.short	0x0002
        /*001a*/ 	.short	0x0064
        /*001c*/ 	.short	0x0082
	.zero		2


//--------------------- .nv.info                  --------------------------
	.section	.nv.info,"",@"SHT_CUDA_INFO"
	.align	4


	//----- nvinfo : EIATTR_REGCOUNT
	.align		4
        /*0000*/ 	.byte	0x04, 0x2f
        /*0002*/ 	.short	(.L_2 - .L_1)
	.align		4
.L_1:
        /*0004*/ 	.word	index@(_Z44printSuccessForCorrectExecutionConfigurationv)
        /*0008*/ 	.word	0x00000018


	//----- nvinfo : EIATTR_FRAME_SIZE
	.align		4
.L_2:
        /*000c*/ 	.byte	0x04, 0x11
        /*000e*/ 	.short	(.L_4 - .L_3)
	.align		4
.L_3:
        /*0010*/ 	.word	index@(_Z44printSuccessForCorrectExecutionConfigurationv)
        /*0014*/ 	.word	0x00000000


	//----- nvinfo : EIATTR_MIN_STACK_SIZE
	.align		4
.L_4:
        /*0018*/ 	.byte	0x04, 0x12
        /*001a*/ 	.short	(.L_6 - .L_5)
	.align		4
.L_5:
        /*001c*/ 	.word	index@(_Z44printSuccessForCorrectExecutionConfigurationv)
        /*0020*/ 	.word	0x00000000
.L_6:


//--------------------- .nv.compat                --------------------------
	.section	.nv.compat,"",@"SHT_CUDA_COMPAT_INFO"
	.align	4
        /*0000*/ 	.byte	0x02, 0x09, 0x00, 0x00, 0x02, 0x02, 0x01, 0x00, 0x02, 0x05, 0x05, 0x00, 0x03, 0x07, 0x01, 0x01
        /*0010*/ 	.byte	0x02, 0x03, 0x00, 0x00, 0x02, 0x06, 0x01, 0x00, 0x04, 0x0b, 0x08, 0x00, 0x09, 0x00, 0x00, 0x00
        /*0020*/ 	.byte	0x00, 0x00, 0x00, 0x00


//--------------------- .nv.info._Z44printSuccessForCorrectExecutionConfigurationv --------------------------
	.section	.nv.info._Z44printSuccessForCorrectExecutionConfigurationv,"",@"SHT_CUDA_INFO"
	.sectionflags	@""
	.align	4


	//----- nvinfo : EIATTR_CUDA_API_VERSION
	.align		4
        /*0000*/ 	.byte	0x04, 0x37
        /*0002*/ 	.short	(.L_8 - .L_7)
.L_7:
        /*0004*/ 	.word	0x00000082


	//----- nvinfo : EIATTR_SPARSE_MMA_MASK
	.align		4
.L_8:
        /*0008*/ 	.byte	0x03, 0x50
        /*000a*/ 	.short	0x0000


	//----- nvinfo : EIATTR_MAXREG_COUNT
	.align		4
        /*000c*/ 	.byte	0x03, 0x1b
        /*000e*/ 	.short	0x00ff


	//----- nvinfo : EIATTR_EXTERNS
	.align		4
        /*0010*/ 	.byte	0x04, 0x0f
        /*0012*/ 	.short	(.L_10 - .L_9)


	//   ....[0]....
	.align		4
.L_9:
        /*0014*/ 	.word	index@(vprintf)


	//----- nvinfo : EIATTR_MERCURY_ISA_VERSION
	.align		4
.L_10:
        /*0018*/ 	.byte	0x03, 0x5f
        /*001a*/ 	.short	0x0101


	//----- nvinfo : EIATTR_VRC_CTA_INIT_COUNT
	.align		4
        /*001c*/ 	.byte	0x02, 0x4a
	.zero		1
	.zero		1


	//----- nvinfo : EIATTR_SYSCALL_OFFSETS
	.align		4
        /*0020*/ 	.byte	0x04, 0x46
        /*0022*/ 	.short	(.L_12 - .L_11)


	//   ....[0]....
.L_11:
        /*0024*/ 	.word	0x000000d0


	//----- nvinfo : EIATTR_EXIT_INSTR_OFFSETS
	.align		4
.L_12:
        /*0028*/ 	.byte	0x04, 0x1c
        /*002a*/ 	.short	(.L_14 - .L_13)


	//   ....[0]....
.L_13:
        /*002c*/ 	.word	0x00000050


	//   ....[1]....
        /*0030*/ 	.word	0x000000e0


	//----- nvinfo : EIATTR_CRS_STACK_SIZE
	.align		4
.L_14:
        /*0034*/ 	.byte	0x04, 0x1e
        /*0036*/ 	.short	(.L_16 - .L_15)
.L_15:
        /*0038*/ 	.word	0x00000000


	//----- nvinfo : EIATTR_SW_WAR
	.align		4
.L_16:
        /*003c*/ 	.byte	0x04, 0x36
        /*003e*/ 	.short	(.L_18 - .L_17)
.L_17:
        /*0040*/ 	.word	0x00000008
.L_18:


//--------------------- .nv.callgraph             --------------------------
	.section	.nv.callgraph,"",@"SHT_CUDA_CALLGRAPH"
	.align	4
	.sectionentsize	8
	.align		4
        /*0000*/ 	.word	0x00000000
	.align		4
        /*0004*/ 	.word	0xffffffff
	.align		4
        /*0008*/ 	.word	index@(_Z44printSuccessForCorrectExecutionConfigurationv)
	.align		4
        /*000c*/ 	.word	index@(vprintf)
	.align		4
        /*0010*/ 	.word	0x00000000
	.align		4
        /*0014*/ 	.word	0xfffffffe
	.align		4
        /*0018*/ 	.word	0x00000000
	.align		4
        /*001c*/ 	.word	0xfffffffd
	.align		4
        /*0020*/ 	.word	0x00000000
	.align		4
        /*0024*/ 	.word	0xfffffffc


//--------------------- .nv.constant4             --------------------------
	.section	.nv.constant4,"a",@progbits
	.align	8
	.align		8
.nv.constant4:
        /*0000*/ 	.dword	vprintf
	.align		8
        /*0008*/ 	.dword	$str


//--------------------- .text._Z44printSuccessForCorrectExecutionConfigurationv --------------------------
	.section	.text._Z44printSuccessForCorrectExecutionConfigurationv,"ax",@progbits
	.align	128
        .global         _Z44printSuccessForCorrectExecutionConfigurationv
        .type           _Z44printSuccessForCorrectExecutionConfigurationv,@function
        .size           _Z44printSuccessForCorrectExecutionConfigurationv,(.L_x_2 - _Z44printSuccessForCorrectExecutionConfigurationv)
        .other          _Z44printSuccessForCorrectExecutionConfigurationv,@"STO_CUDA_ENTRY STV_DEFAULT"
_Z44printSuccessForCorrectExecutionConfigurationv:
.text._Z44printSuccessForCorrectExecutionConfigurationv:
[----:B------:R-:W0:Y:S01]  /*0000*/  LDC R1, c[0x0][0x37c] ;  /* 0x0000df00ff017b82 */ /* 0x000e220000000800 */
[----:B------:R-:W1:Y:S01]  /*0010*/  S2R R2, SR_CTAID.X ;  /* 0x0000000000027919 */ /* 0x000e620000002500 */
[----:B------:R-:W2:Y:S01]  /*0020*/  S2R R0, SR_TID.X ;  /* 0x0000000000007919 */ /* 0x000ea20000002100 */
[----:B-1----:R-:W-:-:S04]  /*0030*/  ISETP.NE.AND P0, PT, R2, 0xff, PT ;  /* 0x000000ff0200780c */ /* 0x002fc80003f05270 */
[----:B--2---:R-:W-:-:S13]  /*0040*/  ISETP.NE.OR P0, PT, R0, 0x3ff, P0 ;  /* 0x000003ff0000780c */ /* 0x004fda0000705670 */
[----:B0-----:R-:W-:Y:S05]  /*0050*/  @P0 EXIT ;  /* 0x000000000000094d */ /* 0x001fea0003800000 */
[----:B------:R-:W-:Y:S01]  /*0060*/  MOV R0, 0x0 ;  /* 0x0000000000007802 */ /* 0x000fe20000000f00 */
[----:B------:R-:W0:Y:S01]  /*0070*/  LDCU.64 UR4, c[0x4][0x8] ;  /* 0x01000100ff0477ac */ /* 0x000e220008000a00 */
[----:B------:R-:W-:Y:S02]  /*0080*/  CS2R R6, SRZ ;  /* 0x0000000000067805 */ /* 0x000fe4000001ff00 */
[----:B------:R1:W2:Y:S01]  /*0090*/  LDC.64 R2, c[0x4][R0] ;  /* 0x0100000000027b82 */ /* 0x0002a20000000a00 */
[----:B0-----:R-:W-:Y:S02]  /*00a0*/  IMAD.U32 R4, RZ, RZ, UR4 ;  /* 0x00000004ff047e24 */ /* 0x001fe4000f8e00ff */
[----:B-1----:R-:W-:-:S07]  /*00b0*/  IMAD.U32 R5, RZ, RZ, UR5 ;  /* 0x00000005ff057e24 */ /* 0x002fce000f8e00ff */
[----:B------:R-:W-:-:S07]  /*00c0*/  LEPC R20, `(.L_x_0) ;  /* 0x000000001014794e */ /* 0x000fce0000000000 */
[----:B--2---:R-:W-:Y:S05]  /*00d0*/  CALL.ABS.NOINC R2 ;  /* 0x0000000002007343 */ /* 0x004fea0003c00000 */
.L_x_0:
[----:B------:R-:W-:Y:S05]  /*00e0*/  EXIT ;  /* 0x000000000000794d */ /* 0x000fea0003800000 */
.L_x_1:
[----:B------:R-:W-:-:S00]  /*00f0*/  BRA `(.L_x_1) ;  /* 0xfffffffc00fc7947 */ /* 0x000fc0000383ffff */
[----:B------:R-:W-:-:S00]  /*0100*/  NOP ;  /* 0x0000000000007918 */ /* 0x000fc00000000000 */
[----:B------:R-:W-:-:S00]  /*0110*/  NOP ;  /* 0x0000000000007918 */ /* 0x000fc00000000000 */
[----:B------:R-:W-:-:S00]  /*0120*/  NOP ;  /* 0x0000000000007918 */ /* 0x000fc00000000000 */
[----:B------:R-:W-:-:S00]  /*0130*/  NOP ;  /* 0x0000000000007918 */ /* 0x000fc00000000000 */
[----:B------:R-:W-:-:S00]  /*0140*/  NOP ;  /* 0x0000000000007918 */ /* 0x000fc00000000000 */
[----:B------:R-:W-:-:S00]  /*0150*/  NOP ;  /* 0x0000000000007918 */ /* 0x000fc00000000000 */
[----:B------:R-:W-:-:S00]  /*0160*/  NOP ;  /* 0x0000000000007918 */ /* 0x000fc00000000000 */
[----:B------:R-:W-:-:S00]  /*0170*/  NOP ;  /* 0x0000000000007918 */ /* 0x000fc00000000000 */
.L_x_2:


//--------------------- .nv.global.init           --------------------------
	.section	.nv.global.init,"aw",@progbits
.nv.global.init:
	.type		$str,@object
	.size		$str,(.L_0 - $str)
$str:
        /*0000*/ 	.byte	0x53, 0x75, 0x63, 0x63, 0x65, 0x73, 0x73, 0x21, 0x0a, 0x00
.L_0:


//--------------------- .nv.shared.reserved.0     --------------------------
	.section	.nv.shared.reserved.0,"aw",@nobits
	.weak		__nv_reservedSMEM_offset_0_alias
	.size		__nv_reservedSMEM_offset_0_alias, 0, 64
	.other		__nv_reservedSMEM_offset_0_alias,@"STO_CUDA_RESERVED_SHARED STV_DEFAULT"
__nv_reservedSMEM_offset_0_alias:
	.zero		0
	.zero		64


//--------------------- .nv.constant0._Z44printSuccessForCorrectExecutionConfigurationv --------------------------
	.section	.nv.constant0._Z44printSuccessForCorrectExecutionConfigurationv,"a",@progbits
	.sectionflags	@""
	.align	4
.nv.constant0._Z44printSuccessForCorrectExecutionConfigurationv:
	.zero		896


//--------------------- SYMBOLS --------------------------

	.type		.nv.reservedSmem.offset0,@object
	.size		.nv.reservedSmem.offset0,0x4
	.type		vprintf,@function
